//
// Generated by NVIDIA NVVM Compiler
//
// Compiler Build ID: CL-36424714
// Cuda compilation tools, release 13.0, V13.0.88
// Based on NVVM 20.0.0
//

.version 9.0
.target sm_100
.address_size 64

	// .globl	_Z20convolve_kernel_stepPKdPdS0_iii

.visible .entry _Z20convolve_kernel_stepPKdPdS0_iii(
	.param .u64 .ptr .align 1 _Z20convolve_kernel_stepPKdPdS0_iii_param_0,
	.param .u64 .ptr .align 1 _Z20convolve_kernel_stepPKdPdS0_iii_param_1,
	.param .u64 .ptr .align 1 _Z20convolve_kernel_stepPKdPdS0_iii_param_2,
	.param .u32 _Z20convolve_kernel_stepPKdPdS0_iii_param_3,
	.param .u32 _Z20convolve_kernel_stepPKdPdS0_iii_param_4,
	.param .u32 _Z20convolve_kernel_stepPKdPdS0_iii_param_5
)
{
	.reg .pred 	%p<59>;
	.reg .b32 	%r<77>;
	.reg .b64 	%rd<26>;
	.reg .b64 	%fd<90>;

	ld.param.u64 	%rd10, [_Z20convolve_kernel_stepPKdPdS0_iii_param_0];
	ld.param.u64 	%rd11, [_Z20convolve_kernel_stepPKdPdS0_iii_param_2];
	ld.param.u32 	%r35, [_Z20convolve_kernel_stepPKdPdS0_iii_param_3];
	ld.param.u32 	%r38, [_Z20convolve_kernel_stepPKdPdS0_iii_param_4];
	ld.param.u32 	%r37, [_Z20convolve_kernel_stepPKdPdS0_iii_param_5];
	cvta.to.global.u64 	%rd1, %rd11;
	cvta.to.global.u64 	%rd2, %rd10;
	mov.u32 	%r39, %ctaid.x;
	mov.u32 	%r40, %ntid.x;
	mov.u32 	%r41, %tid.x;
	mad.lo.s32 	%r1, %r39, %r40, %r41;
	mov.u32 	%r42, %ctaid.y;
	mov.u32 	%r43, %ntid.y;
	mov.u32 	%r44, %tid.y;
	mad.lo.s32 	%r45, %r42, %r43, %r44;
	setp.ge.s32 	%p1, %r1, %r35;
	setp.ge.s32 	%p2, %r45, %r38;
	or.pred  	%p3, %p1, %p2;
	@%p3 bra 	$L__BB0_44;
	neg.s32 	%r3, %r37;
	setp.lt.s32 	%p4, %r37, 0;
	mov.f64 	%fd88, 0d0000000000000000;
	@%p4 bra 	$L__BB0_43;
	shl.b32 	%r46, %r37, 1;
	or.b32  	%r4, %r46, 1;
	and.b32  	%r5, %r46, 6;
	mov.f64 	%fd88, 0d0000000000000000;
	mov.u32 	%r68, %r3;
$L__BB0_3:
	mov.u32 	%r6, %r68;
	add.s32 	%r7, %r6, %r45;
	setp.lt.s32 	%p5, %r7, 0;
	setp.ge.s32 	%p6, %r7, %r38;
	or.pred  	%p7, %p5, %p6;
	@%p7 bra 	$L__BB0_42;
	setp.lt.u32 	%p8, %r37, 4;
	mul.lo.s32 	%r8, %r7, %r35;
	add.s32 	%r47, %r6, %r37;
	mul.lo.s32 	%r69, %r47, %r4;
	add.s32 	%r10, %r69, %r37;
	mov.u32 	%r75, %r3;
	@%p8 bra 	$L__BB0_24;
	sub.s32 	%r73, 3, %r37;
	and.b32  	%r48, %r4, -8;
	neg.s32 	%r72, %r48;
	sub.s32 	%r71, %r1, %r37;
	add.s32 	%r70, %r71, %r8;
$L__BB0_6:
	.pragma "nounroll";
	setp.lt.s32 	%p9, %r71, 0;
	setp.ge.s32 	%p10, %r71, %r35;
	or.pred  	%p11, %p9, %p10;
	mul.wide.s32 	%rd12, %r70, 8;
	add.s64 	%rd3, %rd2, %rd12;
	mul.wide.s32 	%rd13, %r69, 8;
	add.s64 	%rd4, %rd1, %rd13;
	@%p11 bra 	$L__BB0_8;
	ld.global.f64 	%fd39, [%rd3];
	ld.global.f64 	%fd40, [%rd4];
	fma.rn.f64 	%fd88, %fd39, %fd40, %fd88;
$L__BB0_8:
	add.s32 	%r49, %r71, 1;
	setp.lt.s32 	%p12, %r49, 0;
	setp.ge.s32 	%p13, %r49, %r35;
	or.pred  	%p14, %p12, %p13;
	@%p14 bra 	$L__BB0_10;
	ld.global.f64 	%fd41, [%rd3+8];
	ld.global.f64 	%fd42, [%rd4+8];
	fma.rn.f64 	%fd88, %fd41, %fd42, %fd88;
$L__BB0_10:
	add.s32 	%r50, %r71, 2;
	setp.lt.s32 	%p15, %r50, 0;
	setp.ge.s32 	%p16, %r50, %r35;
	or.pred  	%p17, %p15, %p16;
	@%p17 bra 	$L__BB0_12;
	ld.global.f64 	%fd43, [%rd3+16];
	ld.global.f64 	%fd44, [%rd4+16];
	fma.rn.f64 	%fd88, %fd43, %fd44, %fd88;
$L__BB0_12:
	add.s32 	%r51, %r71, 3;
	setp.lt.s32 	%p18, %r51, 0;
	setp.ge.s32 	%p19, %r51, %r35;
	or.pred  	%p20, %p18, %p19;
	@%p20 bra 	$L__BB0_14;
	ld.global.f64 	%fd45, [%rd3+24];
	ld.global.f64 	%fd46, [%rd4+24];
	fma.rn.f64 	%fd88, %fd45, %fd46, %fd88;
$L__BB0_14:
	add.s32 	%r52, %r71, 4;
	setp.lt.s32 	%p21, %r52, 0;
	setp.ge.s32 	%p22, %r52, %r35;
	or.pred  	%p23, %p21, %p22;
	@%p23 bra 	$L__BB0_16;
	ld.global.f64 	%fd47, [%rd3+32];
	ld.global.f64 	%fd48, [%rd4+32];
	fma.rn.f64 	%fd88, %fd47, %fd48, %fd88;
$L__BB0_16:
	add.s32 	%r53, %r71, 5;
	setp.lt.s32 	%p24, %r53, 0;
	setp.ge.s32 	%p25, %r53, %r35;
	or.pred  	%p26, %p24, %p25;
	@%p26 bra 	$L__BB0_18;
	ld.global.f64 	%fd49, [%rd3+40];
	ld.global.f64 	%fd50, [%rd4+40];
	fma.rn.f64 	%fd88, %fd49, %fd50, %fd88;
$L__BB0_18:
	add.s32 	%r54, %r71, 6;
	setp.lt.s32 	%p27, %r54, 0;
	setp.ge.s32 	%p28, %r54, %r35;
	or.pred  	%p29, %p27, %p28;
	@%p29 bra 	$L__BB0_20;
	ld.global.f64 	%fd51, [%rd3+48];
	ld.global.f64 	%fd52, [%rd4+48];
	fma.rn.f64 	%fd88, %fd51, %fd52, %fd88;
$L__BB0_20:
	add.s32 	%r55, %r71, 7;
	setp.lt.s32 	%p30, %r55, 0;
	setp.ge.s32 	%p31, %r55, %r35;
	or.pred  	%p32, %p30, %p31;
	@%p32 bra 	$L__BB0_22;
	ld.global.f64 	%fd53, [%rd3+56];
	ld.global.f64 	%fd54, [%rd4+56];
	fma.rn.f64 	%fd88, %fd53, %fd54, %fd88;
$L__BB0_22:
	add.s32 	%r73, %r73, 8;
	add.s32 	%r72, %r72, 8;
	add.s32 	%r71, %r71, 8;
	add.s32 	%r70, %r70, 8;
	add.s32 	%r69, %r69, 8;
	setp.ne.s32 	%p33, %r72, 0;
	@%p33 bra 	$L__BB0_6;
	add.s32 	%r75, %r73, -3;
$L__BB0_24:
	setp.lt.u32 	%p34, %r5, 3;
	@%p34 bra 	$L__BB0_34;
	add.s32 	%r27, %r75, %r1;
	setp.lt.s32 	%p35, %r27, 0;
	setp.ge.s32 	%p36, %r27, %r35;
	or.pred  	%p37, %p35, %p36;
	add.s32 	%r56, %r27, %r8;
	mul.wide.s32 	%rd14, %r56, 8;
	add.s64 	%rd5, %rd2, %rd14;
	add.s32 	%r57, %r10, %r75;
	mul.wide.s32 	%rd15, %r57, 8;
	add.s64 	%rd6, %rd1, %rd15;
	@%p37 bra 	$L__BB0_27;
	ld.global.f64 	%fd55, [%rd5];
	ld.global.f64 	%fd56, [%rd6];
	fma.rn.f64 	%fd88, %fd55, %fd56, %fd88;
$L__BB0_27:
	add.s32 	%r58, %r27, 1;
	setp.lt.s32 	%p38, %r58, 0;
	setp.ge.s32 	%p39, %r58, %r35;
	or.pred  	%p40, %p38, %p39;
	@%p40 bra 	$L__BB0_29;
	ld.global.f64 	%fd57, [%rd5+8];
	ld.global.f64 	%fd58, [%rd6+8];
	fma.rn.f64 	%fd88, %fd57, %fd58, %fd88;
$L__BB0_29:
	add.s32 	%r59, %r27, 2;
	setp.lt.s32 	%p41, %r59, 0;
	setp.ge.s32 	%p42, %r59, %r35;
	or.pred  	%p43, %p41, %p42;
	@%p43 bra 	$L__BB0_31;
	ld.global.f64 	%fd59, [%rd5+16];
	ld.global.f64 	%fd60, [%rd6+16];
	fma.rn.f64 	%fd88, %fd59, %fd60, %fd88;
$L__BB0_31:
	add.s32 	%r60, %r27, 3;
	setp.lt.s32 	%p44, %r60, 0;
	setp.ge.s32 	%p45, %r60, %r35;
	or.pred  	%p46, %p44, %p45;
	@%p46 bra 	$L__BB0_33;
	ld.global.f64 	%fd61, [%rd5+24];
	ld.global.f64 	%fd62, [%rd6+24];
	fma.rn.f64 	%fd88, %fd61, %fd62, %fd88;
$L__BB0_33:
	add.s32 	%r75, %r75, 4;
$L__BB0_34:
	and.b32  	%r61, %r37, 1;
	setp.eq.b32 	%p47, %r61, 1;
	not.pred 	%p48, %p47;
	@%p48 bra 	$L__BB0_40;
	add.s32 	%r30, %r75, %r1;
	setp.lt.s32 	%p49, %r30, 0;
	setp.ge.s32 	%p50, %r30, %r35;
	or.pred  	%p51, %p49, %p50;
	add.s32 	%r62, %r30, %r8;
	mul.wide.s32 	%rd16, %r62, 8;
	add.s64 	%rd7, %rd2, %rd16;
	add.s32 	%r63, %r10, %r75;
	mul.wide.s32 	%rd17, %r63, 8;
	add.s64 	%rd8, %rd1, %rd17;
	@%p51 bra 	$L__BB0_37;
	ld.global.f64 	%fd63, [%rd7];
	ld.global.f64 	%fd64, [%rd8];
	fma.rn.f64 	%fd88, %fd63, %fd64, %fd88;
$L__BB0_37:
	add.s32 	%r64, %r30, 1;
	setp.lt.s32 	%p52, %r64, 0;
	setp.ge.s32 	%p53, %r64, %r35;
	or.pred  	%p54, %p52, %p53;
	@%p54 bra 	$L__BB0_39;
	ld.global.f64 	%fd65, [%rd7+8];
	ld.global.f64 	%fd66, [%rd8+8];
	fma.rn.f64 	%fd88, %fd65, %fd66, %fd88;
$L__BB0_39:
	add.s32 	%r75, %r75, 2;
$L__BB0_40:
	add.s32 	%r33, %r75, %r1;
	setp.lt.s32 	%p55, %r33, 0;
	setp.ge.s32 	%p56, %r33, %r35;
	or.pred  	%p57, %p55, %p56;
	@%p57 bra 	$L__BB0_42;
	add.s32 	%r65, %r33, %r8;
	mul.wide.s32 	%rd18, %r65, 8;
	add.s64 	%rd19, %rd2, %rd18;
	ld.global.f64 	%fd67, [%rd19];
	add.s32 	%r66, %r10, %r75;
	mul.wide.s32 	%rd20, %r66, 8;
	add.s64 	%rd21, %rd1, %rd20;
	ld.global.f64 	%fd68, [%rd21];
	fma.rn.f64 	%fd88, %fd67, %fd68, %fd88;
$L__BB0_42:
	add.s32 	%r68, %r6, 1;
	setp.ne.s32 	%p58, %r6, %r37;
	@%p58 bra 	$L__BB0_3;
$L__BB0_43:
	ld.param.u64 	%rd25, [_Z20convolve_kernel_stepPKdPdS0_iii_param_1];
	mad.lo.s32 	%r67, %r35, %r45, %r1;
	cvta.to.global.u64 	%rd22, %rd25;
	mul.wide.s32 	%rd23, %r67, 8;
	add.s64 	%rd24, %rd22, %rd23;
	st.global.f64 	[%rd24], %fd88;
$L__BB0_44:
	ret;

}


// ===== COMPILED SASS (sm_100) =====

	.target	sm_100

	.elftype	@"ET_EXEC"


//--------------------- .note.nv.tkinfo           --------------------------
	.section	.note.nv.tkinfo,"",@"SHT_NOTE"
	.sectionflags	@"SHF_NOTE_NV_TKINFO"
	.tkinfo
        /*0018*/ 	.word	0x00000002
        /*0030*/ 	.string	""
        /*0030*/ 	.string	"ptxas"
        /*0030*/ 	.string	"Cuda compilation tools, release 13.0, V13.0.88"
        /*0030*/ 	.string	"Build cuda_13.0.r13.0/compiler.36424714_0"
        /*0030*/ 	.string	"-arch sm_100 -m 64 "



//--------------------- .note.nv.cuinfo           --------------------------
	.section	.note.nv.cuinfo,"",@"SHT_NOTE"
	.sectionflags	@"SHF_NOTE_NV_CUINFO"
        /*0018*/ 	.short	0x0002
        /*001a*/ 	.short	0x0064
        /*001c*/ 	.short	0x0082
	.zero		2


//--------------------- .nv.info                  --------------------------
	.section	.nv.info,"",@"SHT_CUDA_INFO"
	.align	4


	//----- nvinfo : EIATTR_REGCOUNT
	.align		4
        /*0000*/ 	.byte	0x04, 0x2f
        /*0002*/ 	.short	(.L_1 - .L_0)
	.align		4
.L_0:
        /*0004*/ 	.word	index@(_Z20convolve_kernel_stepPKdPdS0_iii)
        /*0008*/ 	.word	0x0000001f


	//----- nvinfo : EIATTR_FRAME_SIZE
	.align		4
.L_1:
        /*000c*/ 	.byte	0x04, 0x11
        /*000e*/ 	.short	(.L_3 - .L_2)
	.align		4
.L_2:
        /*0010*/ 	.word	index@(_Z20convolve_kernel_stepPKdPdS0_iii)
        /*0014*/ 	.word	0x00000000


	//----- nvinfo : EIATTR_MIN_STACK_SIZE
	.align		4
.L_3:
        /*0018*/ 	.byte	0x04, 0x12
        /*001a*/ 	.short	(.L_5 - .L_4)
	.align		4
.L_4:
        /*001c*/ 	.word	index@(_Z20convolve_kernel_stepPKdPdS0_iii)
        /*0020*/ 	.word	0x00000000
.L_5:


//--------------------- .nv.compat                --------------------------
	.section	.nv.compat,"",@"SHT_CUDA_COMPAT_INFO"
	.align	4
        /*0000*/ 	.byte	0x02, 0x09, 0x00, 0x00, 0x02, 0x02, 0x01, 0x00, 0x02, 0x05, 0x05, 0x00, 0x03, 0x07, 0x01, 0x01
        /*0010*/ 	.byte	0x02, 0x03, 0x00, 0x00, 0x02, 0x06, 0x01, 0x00, 0x04, 0x0b, 0x08, 0x00, 0x01, 0x00, 0x00, 0x00
        /*0020*/ 	.byte	0x00, 0x00, 0x00, 0x00


//--------------------- .nv.info._Z20convolve_kernel_stepPKdPdS0_iii --------------------------
	.section	.nv.info._Z20convolve_kernel_stepPKdPdS0_iii,"",@"SHT_CUDA_INFO"
	.sectionflags	@""
	.align	4


	//----- nvinfo : EIATTR_CUDA_API_VERSION
	.align		4
        /*0000*/ 	.byte	0x04, 0x37
        /*0002*/ 	.short	(.L_7 - .L_6)
.L_6:
        /*0004*/ 	.word	0x00000082


	//----- nvinfo : EIATTR_KPARAM_INFO
	.align		4
.L_7:
        /*0008*/ 	.byte	0x04, 0x17
        /*000a*/ 	.short	(.L_9 - .L_8)
.L_8:
        /*000c*/ 	.word	0x00000000
        /*0010*/ 	.short	0x0005
        /*0012*/ 	.short	0x0020
        /*0014*/ 	.byte	0x00, 0xf0, 0x11, 0x00


	//----- nvinfo : EIATTR_KPARAM_INFO
	.align		4
.L_9:
        /*0018*/ 	.byte	0x04, 0x17
        /*001a*/ 	.short	(.L_11 - .L_10)
.L_10:
        /*001c*/ 	.word	0x00000000
        /*0020*/ 	.short	0x0004
        /*0022*/ 	.short	0x001c
        /*0024*/ 	.byte	0x00, 0xf0, 0x11, 0x00


	//----- nvinfo : EIATTR_KPARAM_INFO
	.align		4
.L_11:
        /*0028*/ 	.byte	0x04, 0x17
        /*002a*/ 	.short	(.L_13 - .L_12)
.L_12:
        /*002c*/ 	.word	0x00000000
        /*0030*/ 	.short	0x0003
        /*0032*/ 	.short	0x0018
        /*0034*/ 	.byte	0x00, 0xf0, 0x11, 0x00


	//----- nvinfo : EIATTR_KPARAM_INFO
	.align		4
.L_13:
        /*0038*/ 	.byte	0x04, 0x17
        /*003a*/ 	.short	(.L_15 - .L_14)
.L_14:
        /*003c*/ 	.word	0x00000000
        /*0040*/ 	.short	0x0002
        /*0042*/ 	.short	0x0010
        /*0044*/ 	.byte	0x00, 0xf5, 0x21, 0x00


	//----- nvinfo : EIATTR_KPARAM_INFO
	.align		4
.L_15:
        /*0048*/ 	.byte	0x04, 0x17
        /*004a*/ 	.short	(.L_17 - .L_16)
.L_16:
        /*004c*/ 	.word	0x00000000
        /*0050*/ 	.short	0x0001
        /*0052*/ 	.short	0x0008
        /*0054*/ 	.byte	0x00, 0xf5, 0x21, 0x00


	//----- nvinfo : EIATTR_KPARAM_INFO
	.align		4
.L_17:
        /*0058*/ 	.byte	0x04, 0x17
        /*005a*/ 	.short	(.L_19 - .L_18)
.L_18:
        /*005c*/ 	.word	0x00000000
        /*0060*/ 	.short	0x0000
        /*0062*/ 	.short	0x0000
        /*0064*/ 	.byte	0x00, 0xf5, 0x21, 0x00


	//----- nvinfo : EIATTR_SPARSE_MMA_MASK
	.align		4
.L_19:
        /*0068*/ 	.byte	0x03, 0x50
        /*006a*/ 	.short	0x0000


	//----- nvinfo : EIATTR_MAXREG_COUNT
	.align		4
        /*006c*/ 	.byte	0x03, 0x1b
        /*006e*/ 	.short	0x00ff


	//----- nvinfo : EIATTR_MERCURY_ISA_VERSION
	.align		4
        /*0070*/ 	.byte	0x03, 0x5f
        /*0072*/ 	.short	0x0101


	//----- nvinfo : EIATTR_VRC_CTA_INIT_COUNT
	.align		4
        /*0074*/ 	.byte	0x02, 0x4a
	.zero		1
	.zero		1


	//----- nvinfo : EIATTR_EXIT_INSTR_OFFSETS
	.align		4
        /*0078*/ 	.byte	0x04, 0x1c
        /*007a*/ 	.short	(.L_21 - .L_20)


	//   ....[0]....
.L_20:
        /*007c*/ 	.word	0x000000c0


	//   ....[1]....
        /*0080*/ 	.word	0x00000ba0


	//----- nvinfo : EIATTR_CRS_STACK_SIZE
	.align		4
.L_21:
        /*0084*/ 	.byte	0x04, 0x1e
        /*0086*/ 	.short	(.L_23 - .L_22)
.L_22:
        /*0088*/ 	.word	0x00000000


	//----- nvinfo : EIATTR_CBANK_PARAM_SIZE
	.align		4
.L_23:
        /*008c*/ 	.byte	0x03, 0x19
        /*008e*/ 	.short	0x0024


	//----- nvinfo : EIATTR_PARAM_CBANK
	.align		4
        /*0090*/ 	.byte	0x04, 0x0a
        /*0092*/ 	.short	(.L_25 - .L_24)
	.align		4
.L_24:
        /*0094*/ 	.word	index@(.nv.constant0._Z20convolve_kernel_stepPKdPdS0_iii)
        /*0098*/ 	.short	0x0380
        /*009a*/ 	.short	0x0024


	//----- nvinfo : EIATTR_SW_WAR
	.align		4
.L_25:
        /*009c*/ 	.byte	0x04, 0x36
        /*009e*/ 	.short	(.L_27 - .L_26)
.L_26:
        /*00a0*/ 	.word	0x00000008
.L_27:


//--------------------- .nv.callgraph             --------------------------
	.section	.nv.callgraph,"",@"SHT_CUDA_CALLGRAPH"
	.align	4
	.sectionentsize	8
	.align		4
        /*0000*/ 	.word	0x00000000
	.align		4
        /*0004*/ 	.word	0xffffffff
	.align		4
        /*0008*/ 	.word	0x00000000
	.align		4
        /*000c*/ 	.word	0xfffffffe
	.align		4
        /*0010*/ 	.word	0x00000000
	.align		4
        /*0014*/ 	.word	0xfffffffd
	.align		4
        /*0018*/ 	.word	0x00000000
	.align		4
        /*001c*/ 	.word	0xfffffffc


//--------------------- .text._Z20convolve_kernel_stepPKdPdS0_iii --------------------------
	.section	.text._Z20convolve_kernel_stepPKdPdS0_iii,"ax",@progbits
	.align	128
        .global         _Z20convolve_kernel_stepPKdPdS0_iii
        .type           _Z20convolve_kernel_stepPKdPdS0_iii,@function
        .size           _Z20convolve_kernel_stepPKdPdS0_iii,(.L_x_9 - _Z20convolve_kernel_stepPKdPdS0_iii)
        .other          _Z20convolve_kernel_stepPKdPdS0_iii,@"STO_CUDA_ENTRY STV_DEFAULT"
_Z20convolve_kernel_stepPKdPdS0_iii:
.text._Z20convolve_kernel_stepPKdPdS0_iii:
[----:B------:R-:W-:Y:S01]  /*0000*/  LDC R1, c[0x0][0x37c] ;  /* 0x0000df00ff017b82 */ /* 0x000fe20000000800 */
[----:B------:R-:W0:Y:S07]  /*0010*/  S2R R5, SR_TID.Y ;  /* 0x0000000000057919 */ /* 0x000e2e0000002200 */
[----:B------:R-:W1:Y:S01]  /*0020*/  LDC R3, c[0x0][0x360] ;  /* 0x0000d800ff037b82 */ /* 0x000e620000000800 */
[----:B------:R-:W2:Y:S01]  /*0030*/  LDCU.64 UR6, c[0x0][0x398] ;  /* 0x00007300ff0677ac */ /* 0x000ea20008000a00 */
[----:B------:R-:W1:Y:S06]  /*0040*/  S2R R2, SR_TID.X ;  /* 0x0000000000027919 */ /* 0x000e6c0000002100 */
[----:B------:R-:W0:Y:S08]  /*0050*/  S2UR UR5, SR_CTAID.Y ;  /* 0x00000000000579c3 */ /* 0x000e300000002600 */
[----:B------:R-:W0:Y:S08]  /*0060*/  LDC R0, c[0x0][0x364] ;  /* 0x0000d900ff007b82 */ /* 0x000e300000000800 */
[----:B------:R-:W1:Y:S01]  /*0070*/  S2UR UR4, SR_CTAID.X ;  /* 0x00000000000479c3 */ /* 0x000e620000002500 */
[----:B0-----:R-:W-:-:S05]  /*0080*/  IMAD R0, R0, UR5, R5 ;  /* 0x0000000500007c24 */ /* 0x001fca000f8e0205 */
[----:B--2---:R-:W-:Y:S01]  /*0090*/  ISETP.GE.AND P0, PT, R0, UR7, PT ;  /* 0x0000000700007c0c */ /* 0x004fe2000bf06270 */
[----:B-1----:R-:W-:-:S05]  /*00a0*/  IMAD R3, R3, UR4, R2 ;  /* 0x0000000403037c24 */ /* 0x002fca000f8e0202 */
[----:B------:R-:W-:-:S13]  /*00b0*/  ISETP.GE.OR P0, PT, R3, UR6, P0 ;  /* 0x0000000603007c0c */ /* 0x000fda0008706670 */
[----:B------:R-:W-:Y:S05]  /*00c0*/  @P0 EXIT ;  /* 0x000000000000094d */ /* 0x000fea0003800000 */
[----:B------:R-:W0:Y:S01]  /*00d0*/  LDCU UR5, c[0x0][0x3a0] ;  /* 0x00007400ff0577ac */ /* 0x000e220008000800 */
[----:B------:R-:W-:Y:S01]  /*00e0*/  CS2R R6, SRZ ;  /* 0x0000000000067805 */ /* 0x000fe2000001ff00 */
[----:B------:R-:W1:Y:S01]  /*00f0*/  LDCU.64 UR8, c[0x0][0x358] ;  /* 0x00006b00ff0877ac */ /* 0x000e620008000a00 */
[----:B0-----:R-:W-:-:S09]  /*0100*/  UISETP.GE.AND UP0, UPT, UR5, URZ, UPT ;  /* 0x000000ff0500728c */ /* 0x001fd2000bf06270 */
[----:B-1----:R-:W-:Y:S05]  /*0110*/  BRA.U !UP0, `(.L_x_0) ;  /* 0x00000009088c7547 */ /* 0x002fea000b800000 */
[----:B------:R-:W-:Y:S01]  /*0120*/  USHF.L.U32 UR4, UR5, 0x1, URZ ;  /* 0x0000000105047899 */ /* 0x000fe200080006ff */
[----:B------:R-:W-:Y:S01]  /*0130*/  CS2R R6, SRZ ;  /* 0x0000000000067805 */ /* 0x000fe2000001ff00 */
[----:B------:R-:W-:Y:S02]  /*0140*/  UIADD3 UR7, UPT, UPT, -UR5, URZ, URZ ;  /* 0x000000ff05077290 */ /* 0x000fe4000fffe1ff */
[----:B------:R-:W-:Y:S02]  /*0150*/  ULOP3.LUT UR6, UR4, 0x6, URZ, 0xc0, !UPT ;  /* 0x0000000604067892 */ /* 0x000fe4000f8ec0ff */
[----:B------:R-:W-:Y:S02]  /*0160*/  UIADD3 UR4, UPT, UPT, UR4, 0x1, URZ ;  /* 0x0000000104047890 */ /* 0x000fe4000fffe0ff */
[----:B------:R-:W-:Y:S01]  /*0170*/  UISETP.GE.U32.AND UP0, UPT, UR6, 0x3, UPT ;  /* 0x000000030600788c */ /* 0x000fe2000bf06070 */
[----:B------:R-:W-:-:S10]  /*0180*/  UMOV UR5, UR7 ;  /* 0x0000000700057c82 */ /* 0x000fd40008000000 */
.L_x_7:
[----:B------:R-:W0:Y:S01]  /*0190*/  LDCU UR6, c[0x0][0x39c] ;  /* 0x00007380ff0677ac */ /* 0x000e220008000800 */
[----:B------:R-:W-:Y:S01]  /*01a0*/  VIADD R2, R0, UR5 ;  /* 0x0000000500027c36 */ /* 0x000fe20008000000 */
[----:B------:R-:W-:Y:S04]  /*01b0*/  BSSY.RECONVERGENT B0, `(.L_x_1) ;  /* 0x0000094000007945 */ /* 0x000fe80003800200 */
[----:B0-----:R-:W-:-:S04]  /*01c0*/  ISETP.GE.AND P0, PT, R2, UR6, PT ;  /* 0x0000000602007c0c */ /* 0x001fc8000bf06270 */
[----:B------:R-:W-:-:S13]  /*01d0*/  ISETP.LT.OR P0, PT, R2, RZ, P0 ;  /* 0x000000ff0200720c */ /* 0x000fda0000701670 */
[----:B------:R-:W-:Y:S05]  /*01e0*/  @P0 BRA `(.L_x_2) ;  /* 0x0000000800400947 */ /* 0x000fea0003800000 */
[----:B------:R-:W0:Y:S01]  /*01f0*/  LDC R26, c[0x0][0x3a0] ;  /* 0x0000e800ff1a7b82 */ /* 0x000e220000000800 */
[----:B------:R-:W-:Y:S01]  /*0200*/  IMAD.U32 R28, RZ, RZ, UR7 ;  /* 0x00000007ff1c7e24 */ /* 0x000fe2000f8e00ff */
[C---:B0-----:R-:W-:Y:S01]  /*0210*/  ISETP.GE.U32.AND P0, PT, R26.reuse, 0x4, PT ;  /* 0x000000041a00780c */ /* 0x041fe20003f06070 */
[----:B------:R-:W-:-:S04]  /*0220*/  VIADD R4, R26, UR5 ;  /* 0x000000051a047c36 */ /* 0x000fc80008000000 */
[----:B------:R-:W-:-:S04]  /*0230*/  IMAD R24, R4, UR4, RZ ;  /* 0x0000000404187c24 */ /* 0x000fc8000f8e02ff */
[----:B------:R-:W-:-:S04]  /*0240*/  IMAD.IADD R4, R24, 0x1, R26 ;  /* 0x0000000118047824 */ /* 0x000fc800078e021a */
[----:B------:R-:W-:Y:S05]  /*0250*/  @!P0 BRA `(.L_x_3) ;  /* 0x0000000400088947 */ /* 0x000fea0003800000 */
[----:B------:R-:W0:Y:S01]  /*0260*/  LDCU UR10, c[0x0][0x398] ;  /* 0x00007300ff0a77ac */ /* 0x000e220008000800 */
[----:B------:R-:W-:Y:S01]  /*0270*/  IMAD.IADD R25, R3, 0x1, -R26 ;  /* 0x0000000103197824 */ /* 0x000fe200078e0a1a */
[----:B------:R-:W-:Y:S01]  /*0280*/  IADD3 R26, PT, PT, -R26, 0x3, RZ ;  /* 0x000000031a1a7810 */ /* 0x000fe20007ffe1ff */
[----:B------:R-:W-:Y:S01]  /*0290*/  ULOP3.LUT UR6, UR4, 0xfffffff8, URZ, 0xc0, !UPT ;  /* 0xfffffff804067892 */ /* 0x000fe2000f8ec0ff */
[----:B------:R-:W1:Y:S03]  /*02a0*/  LDCU UR11, c[0x0][0x398] ;  /* 0x00007300ff0b77ac */ /* 0x000e660008000800 */
[----:B------:R-:W-:Y:S01]  /*02b0*/  UIADD3 UR6, UPT, UPT, -UR6, URZ, URZ ;  /* 0x000000ff06067290 */ /* 0x000fe2000fffe1ff */
[----:B0-----:R-:W-:-:S11]  /*02c0*/  IMAD R5, R2, UR10, R25 ;  /* 0x0000000a02057c24 */ /* 0x001fd6000f8e0219 */
.L_x_4:
[----:B------:R-:W0:Y:S01]  /*02d0*/  LDC.64 R8, c[0x0][0x380] ;  /* 0x0000e000ff087b82 */ /* 0x000e220000000a00 */
[C---:B-1----:R-:W-:Y:S02]  /*02e0*/  ISETP.GE.AND P2, PT, R25.reuse, UR11, PT ;  /* 0x0000000b19007c0c */ /* 0x042fe4000bf46270 */
[C---:B------:R-:W-:Y:S02]  /*02f0*/  IADD3 R16, PT, PT, R25.reuse, 0x1, RZ ;  /* 0x0000000119107810 */ /* 0x040fe40007ffe0ff */
[----:B------:R-:W-:-:S03]  /*0300*/  ISETP.LT.OR P2, PT, R25, RZ, P2 ;  /* 0x000000ff1900720c */ /* 0x000fc60001741670 */
[----:B------:R-:W1:Y:S01]  /*0310*/  LDC.64 R10, c[0x0][0x390] ;  /* 0x0000e400ff0a7b82 */ /* 0x000e620000000a00 */
[----:B------:R-:W-:Y:S01]  /*0320*/  ISETP.GE.AND P0, PT, R16, UR11, PT ;  /* 0x0000000b10007c0c */ /* 0x000fe2000bf06270 */
[----:B0-----:R-:W-:-:S08]  /*0330*/  IMAD.WIDE R8, R5, 0x8, R8 ;  /* 0x0000000805087825 */ /* 0x001fd000078e0208 */
[----:B------:R-:W2:Y:S01]  /*0340*/  @!P2 LDG.E.64 R14, desc[UR8][R8.64] ;  /* 0x00000008080ea981 */ /* 0x000ea2000c1e1b00 */
[----:B-1----:R-:W-:-:S05]  /*0350*/  IMAD.WIDE R10, R24, 0x8, R10 ;  /* 0x00000008180a7825 */ /* 0x002fca00078e020a */
[----:B------:R-:W2:Y:S01]  /*0360*/  @!P2 LDG.E.64 R12, desc[UR8][R10.64] ;  /* 0x000000080a0ca981 */ /* 0x000ea2000c1e1b00 */
[----:B------:R-:W-:-:S13]  /*0370*/  ISETP.LT.OR P0, PT, R16, RZ, P0 ;  /* 0x000000ff1000720c */ /* 0x000fda0000701670 */
[----:B------:R-:W3:Y:S04]  /*0380*/  @!P0 LDG.E.64 R18, desc[UR8][R8.64+0x8] ;  /* 0x0000080808128981 */ /* 0x000ee8000c1e1b00 */
[----:B------:R-:W3:Y:S01]  /*0390*/  @!P0 LDG.E.64 R16, desc[UR8][R10.64+0x8] ;  /* 0x000008080a108981 */ /* 0x000ee2000c1e1b00 */
[----:B------:R-:W-:-:S05]  /*03a0*/  VIADD R20, R25, 0x2 ;  /* 0x0000000219147836 */ /* 0x000fca0000000000 */
[----:B------:R-:W-:-:S04]  /*03b0*/  ISETP.GE.AND P1, PT, R20, UR11, PT ;  /* 0x0000000b14007c0c */ /* 0x000fc8000bf26270 */
[----:B------:R-:W-:Y:S01]  /*03c0*/  ISETP.LT.OR P1, PT, R20, RZ, P1 ;  /* 0x000000ff1400720c */ /* 0x000fe20000f21670 */
[----:B------:R-:W-:-:S05]  /*03d0*/  VIADD R20, R25, 0x3 ;  /* 0x0000000319147836 */ /* 0x000fca0000000000 */
[----:B------:R-:W-:-:S04]  /*03e0*/  ISETP.GE.AND P3, PT, R20, UR11, PT ;  /* 0x0000000b14007c0c */ /* 0x000fc8000bf66270 */
[----:B------:R-:W-:Y:S01]  /*03f0*/  ISETP.LT.OR P3, PT, R20, RZ, P3 ;  /* 0x000000ff1400720c */ /* 0x000fe20001f61670 */
[----:B------:R-:W-:Y:S01]  /*0400*/  VIADD R20, R25, 0x4 ;  /* 0x0000000419147836 */ /* 0x000fe20000000000 */
[----:B--2---:R-:W-:Y:S01]  /*0410*/  @!P2 DFMA R6, R14, R12, R6 ;  /* 0x0000000c0e06a22b */ /* 0x004fe20000000006 */
[----:B------:R-:W2:Y:S04]  /*0420*/  @!P1 LDG.E.64 R12, desc[UR8][R8.64+0x10] ;  /* 0x00001008080c9981 */ /* 0x000ea8000c1e1b00 */
[----:B------:R-:W2:Y:S01]  /*0430*/  @!P1 LDG.E.64 R14, desc[UR8][R10.64+0x10] ;  /* 0x000010080a0e9981 */ /* 0x000ea2000c1e1b00 */
[----:B------:R-:W-:-:S04]  /*0440*/  ISETP.GE.AND P2, PT, R20, UR11, PT ;  /* 0x0000000b14007c0c */ /* 0x000fc8000bf46270 */
[----:B------:R-:W-:Y:S01]  /*0450*/  ISETP.LT.OR P2, PT, R20, RZ, P2 ;  /* 0x000000ff1400720c */ /* 0x000fe20001741670 */
[----:B---3--:R-:W-:Y:S01]  /*0460*/  @!P0 DFMA R6, R18, R16, R6 ;  /* 0x000000101206822b */ /* 0x008fe20000000006 */
[----:B------:R-:W3:Y:S04]  /*0470*/  @!P3 LDG.E.64 R16, desc[UR8][R8.64+0x18] ;  /* 0x000018080810b981 */ /* 0x000ee8000c1e1b00 */
[----:B------:R-:W3:Y:S07]  /*0480*/  @!P3 LDG.E.64 R18, desc[UR8][R10.64+0x18] ;  /* 0x000018080a12b981 */ /* 0x000eee000c1e1b00 */
[----:B------:R-:W4:Y:S04]  /*0490*/  @!P2 LDG.E.64 R20, desc[UR8][R8.64+0x20] ;  /* 0x000020080814a981 */ /* 0x000f28000c1e1b00 */
[----:B------:R-:W4:Y:S01]  /*04a0*/  @!P2 LDG.E.64 R22, desc[UR8][R10.64+0x20] ;  /* 0x000020080a16a981 */ /* 0x000f22000c1e1b00 */
[C---:B------:R-:W-:Y:S01]  /*04b0*/  VIADD R27, R25.reuse, 0x7 ;  /* 0x00000007191b7836 */ /* 0x040fe20000000000 */
[----:B--2---:R-:W-:Y:S01]  /*04c0*/  @!P1 DFMA R6, R12, R14, R6 ;  /* 0x0000000e0c06922b */ /* 0x004fe20000000006 */
[C---:B------:R-:W-:Y:S01]  /*04d0*/  VIADD R12, R25.reuse, 0x5 ;  /* 0x00000005190c7836 */ /* 0x040fe20000000000 */
[----:B------:R-:W-:-:S04]  /*04e0*/  IADD3 R13, PT, PT, R25, 0x6, RZ ;  /* 0x00000006190d7810 */ /* 0x000fc80007ffe0ff */
[----:B------:R-:W-:-:S04]  /*04f0*/  ISETP.GE.AND P0, PT, R12, UR11, PT ;  /* 0x0000000b0c007c0c */ /* 0x000fc8000bf06270 */
[----:B------:R-:W-:Y:S02]  /*0500*/  ISETP.LT.OR P0, PT, R12, RZ, P0 ;  /* 0x000000ff0c00720c */ /* 0x000fe40000701670 */
[----:B------:R-:W-:-:S04]  /*0510*/  ISETP.GE.AND P1, PT, R13, UR11, PT ;  /* 0x0000000b0d007c0c */ /* 0x000fc8000bf26270 */
[----:B------:R-:W-:Y:S01]  /*0520*/  ISETP.LT.OR P1, PT, R13, RZ, P1 ;  /* 0x000000ff0d00720c */ /* 0x000fe20000f21670 */
[----:B---3--:R-:W-:Y:S01]  /*0530*/  @!P3 DFMA R6, R16, R18, R6 ;  /* 0x000000121006b22b */ /* 0x008fe20000000006 */
[----:B------:R-:W-:-:S05]  /*0540*/  ISETP.GE.AND P3, PT, R27, UR11, PT ;  /* 0x0000000b1b007c0c */ /* 0x000fca000bf66270 */
[----:B------:R-:W2:Y:S01]  /*0550*/  @!P0 LDG.E.64 R14, desc[UR8][R8.64+0x28] ;  /* 0x00002808080e8981 */ /* 0x000ea2000c1e1b00 */
[----:B------:R-:W-:-:S03]  /*0560*/  ISETP.LT.OR P3, PT, R27, RZ, P3 ;  /* 0x000000ff1b00720c */ /* 0x000fc60001f61670 */
[----:B------:R-:W2:Y:S04]  /*0570*/  @!P0 LDG.E.64 R12, desc[UR8][R10.64+0x28] ;  /* 0x000028080a0c8981 */ /* 0x000ea8000c1e1b00 */
[----:B------:R-:W3:Y:S04]  /*0580*/  @!P1 LDG.E.64 R18, desc[UR8][R8.64+0x30] ;  /* 0x0000300808129981 */ /* 0x000ee8000c1e1b00 */
[----:B------:R-:W3:Y:S01]  /*0590*/  @!P1 LDG.E.64 R16, desc[UR8][R10.64+0x30] ;  /* 0x000030080a109981 */ /* 0x000ee2000c1e1b00 */
[----:B----4-:R-:W-:-:S03]  /*05a0*/  @!P2 DFMA R6, R20, R22, R6 ;  /* 0x000000161406a22b */ /* 0x010fc60000000006 */
[----:B------:R-:W4:Y:S04]  /*05b0*/  @!P3 LDG.E.64 R20, desc[UR8][R8.64+0x38] ;  /* 0x000038080814b981 */ /* 0x000f28000c1e1b00 */
[----:B------:R-:W4:Y:S01]  /*05c0*/  @!P3 LDG.E.64 R22, desc[UR8][R10.64+0x38] ;  /* 0x000038080a16b981 */ /* 0x000f22000c1e1b00 */
[----:B------:R-:W-:-:S04]  /*05d0*/  UIADD3 UR6, UPT, UPT, UR6, 0x8, URZ ;  /* 0x0000000806067890 */ /* 0x000fc8000fffe0ff */
[----:B------:R-:W-:Y:S01]  /*05e0*/  UISETP.NE.AND UP1, UPT, UR6, URZ, UPT ;  /* 0x000000ff0600728c */ /* 0x000fe2000bf25270 */
[----:B------:R-:W-:Y:S01]  /*05f0*/  VIADD R26, R26, 0x8 ;  /* 0x000000081a1a7836 */ /* 0x000fe20000000000 */
[----:B------:R-:W-:Y:S01]  /*0600*/  IADD3 R24, PT, PT, R24, 0x8, RZ ;  /* 0x0000000818187810 */ /* 0x000fe20007ffe0ff */
[----:B------:R-:W-:Y:S02]  /*0610*/  VIADD R25, R25, 0x8 ;  /* 0x0000000819197836 */ /* 0x000fe40000000000 */
[----:B------:R-:W-:Y:S01]  /*0620*/  VIADD R5, R5, 0x8 ;  /* 0x0000000805057836 */ /* 0x000fe20000000000 */
[----:B--2---:R-:W-:-:S08]  /*0630*/  @!P0 DFMA R6, R14, R12, R6 ;  /* 0x0000000c0e06822b */ /* 0x004fd00000000006 */
[----:B---3--:R-:W-:-:S08]  /*0640*/  @!P1 DFMA R6, R18, R16, R6 ;  /* 0x000000101206922b */ /* 0x008fd00000000006 */
[----:B----4-:R-:W-:Y:S01]  /*0650*/  @!P3 DFMA R6, R20, R22, R6 ;  /* 0x000000161406b22b */ /* 0x010fe20000000006 */
[----:B------:R-:W-:Y:S10]  /*0660*/  BRA.U UP1, `(.L_x_4) ;  /* 0xfffffffd01187547 */ /* 0x000ff4000b83ffff */
[----:B------:R-:W-:-:S07]  /*0670*/  VIADD R28, R26, 0xfffffffd ;  /* 0xfffffffd1a1c7836 */ /* 0x000fce0000000000 */
.L_x_3:
[----:B------:R-:W0:Y:S01]  /*0680*/  LDC R5, c[0x0][0x398] ;  /* 0x0000e600ff057b82 */ /* 0x000e220000000800 */
[----:B------:R-:W1:Y:S02]  /*0690*/  LDCU UR6, c[0x0][0x3a0] ;  /* 0x00007400ff0677ac */ /* 0x000e640008000800 */
[----:B-1----:R-:W-:-:S04]  /*06a0*/  ULOP3.LUT UR6, UR6, 0x1, URZ, 0xc0, !UPT ;  /* 0x0000000106067892 */ /* 0x002fc8000f8ec0ff */
[----:B------:R-:W-:Y:S01]  /*06b0*/  UISETP.NE.U32.AND UP1, UPT, UR6, 0x1, UPT ;  /* 0x000000010600788c */ /* 0x000fe2000bf25070 */
[----:B------:R-:W-:Y:S10]  /*06c0*/  BRA.U !UP0, `(.L_x_5) ;  /* 0x0000000108807547 */ /* 0x000ff4000b800000 */
[----:B------:R-:W1:Y:S01]  /*06d0*/  LDCU UR6, c[0x0][0x398] ;  /* 0x00007300ff0677ac */ /* 0x000e620008000800 */
[----:B------:R-:W2:Y:S01]  /*06e0*/  LDC.64 R24, c[0x0][0x380] ;  /* 0x0000e000ff187b82 */ /* 0x000ea20000000a00 */
[--C-:B------:R-:W-:Y:S02]  /*06f0*/  IMAD.IADD R13, R3, 0x1, R28.reuse ;  /* 0x00000001030d7824 */ /* 0x100fe400078e021c */
[----:B------:R-:W-:Y:S02]  /*0700*/  IMAD.IADD R11, R4, 0x1, R28 ;  /* 0x00000001040b7824 */ /* 0x000fe400078e021c */
[----:B------:R-:W-:-:S03]  /*0710*/  VIADD R8, R13, 0x1 ;  /* 0x000000010d087836 */ /* 0x000fc60000000000 */
[----:B------:R-:W3:Y:S01]  /*0720*/  LDC.64 R20, c[0x0][0x390] ;  /* 0x0000e400ff147b82 */ /* 0x000ee20000000a00 */
[C---:B-1----:R-:W-:Y:S01]  /*0730*/  ISETP.GE.AND P0, PT, R13.reuse, UR6, PT ;  /* 0x000000060d007c0c */ /* 0x042fe2000bf06270 */
[----:B------:R-:W-:Y:S01]  /*0740*/  IMAD R9, R2, UR6, R13 ;  /* 0x0000000602097c24 */ /* 0x000fe2000f8e020d */
[C---:B------:R-:W-:Y:S02]  /*0750*/  ISETP.GE.AND P1, PT, R8.reuse, UR6, PT ;  /* 0x0000000608007c0c */ /* 0x040fe4000bf26270 */
[----:B------:R-:W-:Y:S02]  /*0760*/  ISETP.LT.OR P0, PT, R13, RZ, P0 ;  /* 0x000000ff0d00720c */ /* 0x000fe40000701670 */
[----:B------:R-:W-:Y:S01]  /*0770*/  ISETP.LT.OR P1, PT, R8, RZ, P1 ;  /* 0x000000ff0800720c */ /* 0x000fe20000f21670 */
[----:B--2---:R-:W-:Y:S01]  /*0780*/  IMAD.WIDE R24, R9, 0x8, R24 ;  /* 0x0000000809187825 */ /* 0x004fe200078e0218 */
[----:B------:R-:W-:-:S04]  /*0790*/  IADD3 R8, PT, PT, R13, 0x2, RZ ;  /* 0x000000020d087810 */ /* 0x000fc80007ffe0ff */
[----:B------:R-:W-:Y:S01]  /*07a0*/  ISETP.GE.AND P2, PT, R8, UR6, PT ;  /* 0x0000000608007c0c */ /* 0x000fe2000bf46270 */
[----:B---3--:R-:W-:-:S03]  /*07b0*/  IMAD.WIDE R20, R11, 0x8, R20 ;  /* 0x000000080b147825 */ /* 0x008fc600078e0214 */
[----:B------:R-:W-:Y:S01]  /*07c0*/  ISETP.LT.OR P2, PT, R8, RZ, P2 ;  /* 0x000000ff0800720c */ /* 0x000fe20001741670 */
[----:B------:R-:W2:Y:S01]  /*07d0*/  @!P0 LDG.E.64 R16, desc[UR8][R24.64] ;  /* 0x0000000818108981 */ /* 0x000ea2000c1e1b00 */
[----:B------:R-:W-:-:S03]  /*07e0*/  VIADD R8, R13, 0x3 ;  /* 0x000000030d087836 */ /* 0x000fc60000000000 */
[----:B------:R-:W2:Y:S02]  /*07f0*/  @!P0 LDG.E.64 R18, desc[UR8][R20.64] ;  /* 0x0000000814128981 */ /* 0x000ea4000c1e1b00 */
[C---:B------:R-:W-:Y:S02]  /*0800*/  ISETP.GE.AND P3, PT, R8.reuse, UR6, PT ;  /* 0x0000000608007c0c */ /* 0x040fe4000bf66270 */
[----:B------:R-:W3:Y:S04]  /*0810*/  @!P1 LDG.E.64 R12, desc[UR8][R24.64+0x8] ;  /* 0x00000808180c9981 */ /* 0x000ee8000c1e1b00 */
[----:B------:R-:W3:Y:S01]  /*0820*/  @!P1 LDG.E.64 R14, desc[UR8][R20.64+0x8] ;  /* 0x00000808140e9981 */ /* 0x000ee2000c1e1b00 */
[----:B------:R-:W-:-:S03]  /*0830*/  ISETP.LT.OR P3, PT, R8, RZ, P3 ;  /* 0x000000ff0800720c */ /* 0x000fc60001f61670 */
[----:B------:R-:W4:Y:S04]  /*0840*/  @!P2 LDG.E.64 R8, desc[UR8][R24.64+0x10] ;  /* 0x000010081808a981 */ /* 0x000f28000c1e1b00 */
[----:B------:R-:W4:Y:S06]  /*0850*/  @!P2 LDG.E.64 R10, desc[UR8][R20.64+0x10] ;  /* 0x00001008140aa981 */ /* 0x000f2c000c1e1b00 */
[----:B------:R-:W5:Y:S04]  /*0860*/  @!P3 LDG.E.64 R22, desc[UR8][R24.64+0x18] ;  /* 0x000018081816b981 */ /* 0x000f68000c1e1b00 */
[----:B------:R-:W5:Y:S01]  /*0870*/  @!P3 LDG.E.64 R26, desc[UR8][R20.64+0x18] ;  /* 0x00001808141ab981 */ /* 0x000f62000c1e1b00 */
[----:B------:R-:W-:Y:S01]  /*0880*/  VIADD R28, R28, 0x4 ;  /* 0x000000041c1c7836 */ /* 0x000fe20000000000 */
[----:B--2---:R-:W-:-:S08]  /*0890*/  @!P0 DFMA R6, R16, R18, R6 ;  /* 0x000000121006822b */ /* 0x004fd00000000006 */
[----:B---3--:R-:W-:-:S08]  /*08a0*/  @!P1 DFMA R6, R12, R14, R6 ;  /* 0x0000000e0c06922b */ /* 0x008fd00000000006 */
[----:B----4-:R-:W-:-:S08]  /*08b0*/  @!P2 DFMA R6, R8, R10, R6 ;  /* 0x0000000a0806a22b */ /* 0x010fd00000000006 */
[----:B-----5:R-:W-:-:S11]  /*08c0*/  @!P3 DFMA R6, R22, R26, R6 ;  /* 0x0000001a1606b22b */ /* 0x020fd60000000006 */
.L_x_5:
[----:B------:R-:W-:Y:S05]  /*08d0*/  BRA.U UP1, `(.L_x_6) ;  /* 0x0000000101507547 */ /* 0x000fea000b800000 */
[----:B------:R-:W1:Y:S01]  /*08e0*/  LDCU UR6, c[0x0][0x398] ;  /* 0x00007300ff0677ac */ /* 0x000e620008000800 */
[----:B------:R-:W2:Y:S01]  /*08f0*/  LDC.64 R16, c[0x0][0x380] ;  /* 0x0000e000ff107b82 */ /* 0x000ea20000000a00 */
[----:B------:R-:W-:Y:S01]  /*0900*/  IMAD.IADD R11, R3, 0x1, R28 ;  /* 0x00000001030b7824 */ /* 0x000fe200078e021c */
[----:B------:R-:W-:-:S03]  /*0910*/  IADD3 R19, PT, PT, R4, R28, RZ ;  /* 0x0000001c04137210 */ /* 0x000fc60007ffe0ff */
[----:B------:R-:W-:-:S03]  /*0920*/  VIADD R10, R11, 0x1 ;  /* 0x000000010b0a7836 */ /* 0x000fc60000000000 */
[----:B------:R-:W3:Y:S01]  /*0930*/  LDC.64 R8, c[0x0][0x390] ;  /* 0x0000e400ff087b82 */ /* 0x000ee20000000a00 */
[C---:B-1----:R-:W-:Y:S02]  /*0940*/  ISETP.GE.AND P0, PT, R11.reuse, UR6, PT ;  /* 0x000000060b007c0c */ /* 0x042fe4000bf06270 */
[----:B------:R-:W-:Y:S02]  /*0950*/  ISETP.GE.AND P1, PT, R10, UR6, PT ;  /* 0x000000060a007c0c */ /* 0x000fe4000bf26270 */
[----:B------:R-:W-:Y:S01]  /*0960*/  ISETP.LT.OR P0, PT, R11, RZ, P0 ;  /* 0x000000ff0b00720c */ /* 0x000fe20000701670 */
[----:B------:R-:W-:Y:S01]  /*0970*/  IMAD R11, R2, UR6, R11 ;  /* 0x00000006020b7c24 */ /* 0x000fe2000f8e020b */
[----:B------:R-:W-:-:S03]  /*0980*/  ISETP.LT.OR P1, PT, R10, RZ, P1 ;  /* 0x000000ff0a00720c */ /* 0x000fc60000f21670 */
[----:B--2---:R-:W-:-:S04]  /*0990*/  IMAD.WIDE R16, R11, 0x8, R16 ;  /* 0x000000080b107825 */ /* 0x004fc800078e0210 */
[----:B---3--:R-:W-:-:S04]  /*09a0*/  IMAD.WIDE R18, R19, 0x8, R8 ;  /* 0x0000000813127825 */ /* 0x008fc800078e0208 */
[----:B------:R-:W2:Y:S04]  /*09b0*/  @!P0 LDG.E.64 R8, desc[UR8][R16.64] ;  /* 0x0000000810088981 */ /* 0x000ea8000c1e1b00 */
[----:B------:R-:W2:Y:S04]  /*09c0*/  @!P0 LDG.E.64 R10, desc[UR8][R18.64] ;  /* 0x00000008120a8981 */ /* 0x000ea8000c1e1b00 */
[----:B------:R-:W3:Y:S04]  /*09d0*/  @!P1 LDG.E.64 R12, desc[UR8][R16.64+0x8] ;  /* 0x00000808100c9981 */ /* 0x000ee8000c1e1b00 */
[----:B------:R-:W3:Y:S01]  /*09e0*/  @!P1 LDG.E.64 R14, desc[UR8][R18.64+0x8] ;  /* 0x00000808120e9981 */ /* 0x000ee2000c1e1b00 */
[----:B------:R-:W-:Y:S01]  /*09f0*/  VIADD R28, R28, 0x2 ;  /* 0x000000021c1c7836 */ /* 0x000fe20000000000 */
[----:B--2---:R-:W-:-:S08]  /*0a00*/  @!P0 DFMA R6, R8, R10, R6 ;  /* 0x0000000a0806822b */ /* 0x004fd00000000006 */
[----:B---3--:R-:W-:-:S11]  /*0a10*/  @!P1 DFMA R6, R12, R14, R6 ;  /* 0x0000000e0c06922b */ /* 0x008fd60000000006 */
.L_x_6:
[----:B------:R-:W-:-:S05]  /*0a20*/  IMAD.IADD R12, R3, 0x1, R28 ;  /* 0x00000001030c7824 */ /* 0x000fca00078e021c */
[----:B0-----:R-:W-:-:S04]  /*0a30*/  ISETP.GE.AND P0, PT, R12, R5, PT ;  /* 0x000000050c00720c */ /* 0x001fc80003f06270 */
[----:B------:R-:W-:-:S13]  /*0a40*/  ISETP.LT.OR P0, PT, R12, RZ, P0 ;  /* 0x000000ff0c00720c */ /* 0x000fda0000701670 */
[----:B------:R-:W-:Y:S05]  /*0a50*/  @P0 BRA `(.L_x_2) ;  /* 0x0000000000240947 */ /* 0x000fea0003800000 */
[----:B------:R-:W0:Y:S01]  /*0a60*/  LDC.64 R8, c[0x0][0x380] ;  /* 0x0000e000ff087b82 */ /* 0x000e220000000a00 */
[----:B------:R-:W-:Y:S02]  /*0a70*/  IMAD R5, R2, R5, R12 ;  /* 0x0000000502057224 */ /* 0x000fe400078e020c */
[----:B------:R-:W-:-:S05]  /*0a80*/  IMAD.IADD R13, R4, 0x1, R28 ;  /* 0x00000001040d7824 */ /* 0x000fca00078e021c */
[----:B------:R-:W1:Y:S01]  /*0a90*/  LDC.64 R10, c[0x0][0x390] ;  /* 0x0000e400ff0a7b82 */ /* 0x000e620000000a00 */
[----:B0-----:R-:W-:-:S06]  /*0aa0*/  IMAD.WIDE R4, R5, 0x8, R8 ;  /* 0x0000000805047825 */ /* 0x001fcc00078e0208 */
[----:B------:R-:W2:Y:S01]  /*0ab0*/  LDG.E.64 R4, desc[UR8][R4.64] ;  /* 0x0000000804047981 */ /* 0x000ea2000c1e1b00 */
[----:B-1----:R-:W-:-:S06]  /*0ac0*/  IMAD.WIDE R8, R13, 0x8, R10 ;  /* 0x000000080d087825 */ /* 0x002fcc00078e020a */
[----:B------:R-:W2:Y:S02]  /*0ad0*/  LDG.E.64 R8, desc[UR8][R8.64] ;  /* 0x0000000808087981 */ /* 0x000ea4000c1e1b00 */
[----:B--2---:R-:W-:-:S11]  /*0ae0*/  DFMA R6, R4, R8, R6 ;  /* 0x000000080406722b */ /* 0x004fd60000000006 */
.L_x_2:
[----:B------:R-:W-:Y:S05]  /*0af0*/  BSYNC.RECONVERGENT B0 ;  /* 0x0000000000007941 */ /* 0x000fea0003800200 */
.L_x_1:
[----:B------:R-:W0:Y:S01]  /*0b00*/  LDCU UR10, c[0x0][0x3a0] ;  /* 0x00007400ff0a77ac */ /* 0x000e220008000800 */
[----:B------:R-:W-:Y:S02]  /*0b10*/  UIADD3 UR6, UPT, UPT, UR5, 0x1, URZ ;  /* 0x0000000105067890 */ /* 0x000fe4000fffe0ff */
[----:B0-----:R-:W-:-:S05]  /*0b20*/  UISETP.NE.AND UP1, UPT, UR5, UR10, UPT ;  /* 0x0000000a0500728c */ /* 0x001fca000bf25270 */
[----:B------:R-:W-:-:S04]  /*0b30*/  UMOV UR5, UR6 ;  /* 0x0000000600057c82 */ /* 0x000fc80008000000 */
[----:B------:R-:W-:Y:S05]  /*0b40*/  BRA.U UP1, `(.L_x_7) ;  /* 0xfffffff501907547 */ /* 0x000fea000b83ffff */
.L_x_0:
[----:B------:R-:W0:Y:S01]  /*0b50*/  LDC.64 R4, c[0x0][0x388] ;  /* 0x0000e200ff047b82 */ /* 0x000e220000000a00 */
[----:B------:R-:W1:Y:S02]  /*0b60*/  LDCU UR6, c[0x0][0x398] ;  /* 0x00007300ff0677ac */ /* 0x000e640008000800 */
[----:B-1----:R-:W-:-:S04]  /*0b70*/  IMAD R3, R0, UR6, R3 ;  /* 0x0000000600037c24 */ /* 0x002fc8000f8e0203 */
[----:B0-----:R-:W-:-:S05]  /*0b80*/  IMAD.WIDE R2, R3, 0x8, R4 ;  /* 0x0000000803027825 */ /* 0x001fca00078e0204 */
[----:B------:R-:W-:Y:S01]  /*0b90*/  STG.E.64 desc[UR8][R2.64], R6 ;  /* 0x0000000602007986 */ /* 0x000fe2000c101b08 */
[----:B------:R-:W-:Y:S05]  /*0ba0*/  EXIT ;  /* 0x000000000000794d */ /* 0x000fea0003800000 */
.L_x_8:
[----:B------:R-:W-:-:S00]  /*0bb0*/  BRA `(.L_x_8) ;  /* 0xfffffffc00fc7947 */ /* 0x000fc0000383ffff */
[----:B------:R-:W-:-:S00]  /*0bc0*/  NOP ;  /* 0x0000000000007918 */ /* 0x000fc00000000000 */
        /* <DEDUP_REMOVED lines=11> */
.L_x_9:


//--------------------- .nv.shared.reserved.0     --------------------------
	.section	.nv.shared.reserved.0,"aw",@nobits
	.weak		__nv_reservedSMEM_offset_0_alias
	.size		__nv_reservedSMEM_offset_0_alias, 0, 64
	.other		__nv_reservedSMEM_offset_0_alias,@"STO_CUDA_RESERVED_SHARED STV_DEFAULT"
__nv_reservedSMEM_offset_0_alias:
	.zero		0
	.zero		64


//--------------------- .nv.constant0._Z20convolve_kernel_stepPKdPdS0_iii --------------------------
	.section	.nv.constant0._Z20convolve_kernel_stepPKdPdS0_iii,"a",@progbits
	.sectionflags	@""
	.align	4
.nv.constant0._Z20convolve_kernel_stepPKdPdS0_iii:
	.zero		932


//--------------------- SYMBOLS --------------------------

	.type		.nv.reservedSmem.offset0,@object
	.size		.nv.reservedSmem.offset0,0x4
